	.headerflags	@"EF_CUDA_TEXMODE_UNIFIED EF_CUDA_64BIT_ADDRESS EF_CUDA_ACCELERATORS EF_CUDA_SM90 EF_CUDA_VIRTUAL_SM(EF_CUDA_SM90)"
	.elftype	@"ET_EXEC"


//--------------------- .nv.info                  --------------------------
	.section	.nv.info,"",@"SHT_CUDA_INFO"
	.align	4


	//----- nvinfo : EIATTR_REGCOUNT
	.align		4
        /*0000*/ 	.byte	0x04, 0x2f
        /*0002*/ 	.short	(.L_3 - .L_2)
	.align		4
.L_2:
        /*0004*/ 	.word	index@(triton_poi_fused__native_batch_norm_legit_no_training_relu_23)
        /*0008*/ 	.word	0x00000012


	//----- nvinfo : EIATTR_MIN_STACK_SIZE
	.align		4
.L_3:
        /*000c*/ 	.byte	0x04, 0x12
        /*000e*/ 	.short	(.L_5 - .L_4)
	.align		4
.L_4:
        /*0010*/ 	.word	index@(triton_poi_fused__native_batch_norm_legit_no_training_relu_23)
        /*0014*/ 	.word	0x00000000


	//----- nvinfo : EIATTR_FRAME_SIZE
	.align		4
.L_5:
        /*0018*/ 	.byte	0x04, 0x11
        /*001a*/ 	.short	(.L_7 - .L_6)
	.align		4
.L_6:
        /*001c*/ 	.word	index@(triton_poi_fused__native_batch_norm_legit_no_training_relu_23)
        /*0020*/ 	.word	0x00000000


	//----- nvinfo : EIATTR_MIN_STACK_SIZE
	.align		4
.L_7:
        /*0024*/ 	.byte	0x04, 0x12
        /*0026*/ 	.short	(.L_9 - .L_8)
	.align		4
.L_8:
        /*0028*/ 	.word	index@(triton_poi_fused__native_batch_norm_legit_no_training_relu_23)
        /*002c*/ 	.word	0x00000000
.L_9:


//--------------------- .nv.info.triton_poi_fused__native_batch_norm_legit_no_training_relu_23 --------------------------
	.section	.nv.info.triton_poi_fused__native_batch_norm_legit_no_training_relu_23,"",@"SHT_CUDA_INFO"
	.sectionflags	@""
	.align	4


	//----- nvinfo : EIATTR_CUDA_API_VERSION
	.align		4
        /*0000*/ 	.byte	0x04, 0x37
        /*0002*/ 	.short	(.L_11 - .L_10)
.L_10:
        /*0004*/ 	.word	0x0000007c


	//----- nvinfo : EIATTR_KPARAM_INFO
	.align		4
.L_11:
        /*0008*/ 	.byte	0x04, 0x17
        /*000a*/ 	.short	(.L_13 - .L_12)
.L_12:
        /*000c*/ 	.word	0x00000000
        /*0010*/ 	.short	0x0006
        /*0012*/ 	.short	0x0030
        /*0014*/ 	.byte	0x00, 0xf0, 0x11, 0x00


	//----- nvinfo : EIATTR_KPARAM_INFO
	.align		4
.L_13:
        /*0018*/ 	.byte	0x04, 0x17
        /*001a*/ 	.short	(.L_15 - .L_14)
.L_14:
        /*001c*/ 	.word	0x00000000
        /*0020*/ 	.short	0x0005
        /*0022*/ 	.short	0x0028
        /*0024*/ 	.byte	0x00, 0xf4, 0x21, 0x00


	//----- nvinfo : EIATTR_KPARAM_INFO
	.align		4
.L_15:
        /*0028*/ 	.byte	0x04, 0x17
        /*002a*/ 	.short	(.L_17 - .L_16)
.L_16:
        /*002c*/ 	.word	0x00000000
        /*0030*/ 	.short	0x0004
        /*0032*/ 	.short	0x0020
        /*0034*/ 	.byte	0x00, 0xf4, 0x21, 0x00


	//----- nvinfo : EIATTR_KPARAM_INFO
	.align		4
.L_17:
        /*0038*/ 	.byte	0x04, 0x17
        /*003a*/ 	.short	(.L_19 - .L_18)
.L_18:
        /*003c*/ 	.word	0x00000000
        /*0040*/ 	.short	0x0003
        /*0042*/ 	.short	0x0018
        /*0044*/ 	.byte	0x00, 0xf4, 0x21, 0x00


	//----- nvinfo : EIATTR_KPARAM_INFO
	.align		4
.L_19:
        /*0048*/ 	.byte	0x04, 0x17
        /*004a*/ 	.short	(.L_21 - .L_20)
.L_20:
        /*004c*/ 	.word	0x00000000
        /*0050*/ 	.short	0x0002
        /*0052*/ 	.short	0x0010
        /*0054*/ 	.byte	0x00, 0xf4, 0x21, 0x00


	//----- nvinfo : EIATTR_KPARAM_INFO
	.align		4
.L_21:
        /*0058*/ 	.byte	0x04, 0x17
        /*005a*/ 	.short	(.L_23 - .L_22)
.L_22:
        /*005c*/ 	.word	0x00000000
        /*0060*/ 	.short	0x0001
        /*0062*/ 	.short	0x0008
        /*0064*/ 	.byte	0x00, 0xf4, 0x21, 0x00


	//----- nvinfo : EIATTR_KPARAM_INFO
	.align		4
.L_23:
        /*0068*/ 	.byte	0x04, 0x17
        /*006a*/ 	.short	(.L_25 - .L_24)
.L_24:
        /*006c*/ 	.word	0x00000000
        /*0070*/ 	.short	0x0000
        /*0072*/ 	.short	0x0000
        /*0074*/ 	.byte	0x00, 0xf4, 0x21, 0x00


	//----- nvinfo : EIATTR_SPARSE_MMA_MASK
	.align		4
.L_25:
        /*0078*/ 	.byte	0x03, 0x50
        /*007a*/ 	.short	0x0000


	//----- nvinfo : EIATTR_MAXREG_COUNT
	.align		4
        /*007c*/ 	.byte	0x03, 0x1b
        /*007e*/ 	.short	0x00ff


	//----- nvinfo : EIATTR_EXIT_INSTR_OFFSETS
	.align		4
        /*0080*/ 	.byte	0x04, 0x1c
        /*0082*/ 	.short	(.L_27 - .L_26)


	//   ....[0]....
.L_26:
        /*0084*/ 	.word	0x000003c0


	//----- nvinfo : EIATTR_REQNTID
	.align		4
.L_27:
        /*0088*/ 	.byte	0x04, 0x10
        /*008a*/ 	.short	(.L_29 - .L_28)
.L_28:
        /*008c*/ 	.word	0x00000100
        /*0090*/ 	.word	0x00000001
        /*0094*/ 	.word	0x00000001


	//----- nvinfo : EIATTR_CBANK_PARAM_SIZE
	.align		4
.L_29:
        /*0098*/ 	.byte	0x03, 0x19
        /*009a*/ 	.short	0x0034


	//----- nvinfo : EIATTR_PARAM_CBANK
	.align		4
        /*009c*/ 	.byte	0x04, 0x0a
        /*009e*/ 	.short	(.L_31 - .L_30)
	.align		4
.L_30:
        /*00a0*/ 	.word	index@(.nv.constant0.triton_poi_fused__native_batch_norm_legit_no_training_relu_23)
        /*00a4*/ 	.short	0x0210
        /*00a6*/ 	.short	0x0034


	//----- nvinfo : EIATTR_SW_WAR
	.align		4
.L_31:
        /*00a8*/ 	.byte	0x04, 0x36
        /*00aa*/ 	.short	(.L_33 - .L_32)
.L_32:
        /*00ac*/ 	.word	0x00000008
.L_33:


//--------------------- .nv.callgraph             --------------------------
	.section	.nv.callgraph,"",@"SHT_CUDA_CALLGRAPH"
	.align	4
	.sectionentsize	8
	.align		4
        /*0000*/ 	.word	0x00000000
	.align		4
        /*0004*/ 	.word	0xffffffff
	.align		4
        /*0008*/ 	.word	0x00000000
	.align		4
        /*000c*/ 	.word	0xfffffffe
	.align		4
        /*0010*/ 	.word	0x00000000
	.align		4
        /*0014*/ 	.word	0xfffffffd
	.align		4
        /*0018*/ 	.word	0x00000000
	.align		4
        /*001c*/ 	.word	0xfffffffc


//--------------------- .nv.constant4             --------------------------
	.section	.nv.constant4,"a",@progbits
	.align	8
	.align		8
.nv.constant4:
        /*0000*/ 	.dword	_$_str
	.align		8
        /*0008*/ 	.dword	_$_str_$_2


//--------------------- .text.triton_poi_fused__native_batch_norm_legit_no_training_relu_23 --------------------------
	.section	.text.triton_poi_fused__native_batch_norm_legit_no_training_relu_23,"ax",@progbits
	.align	128
        .global         triton_poi_fused__native_batch_norm_legit_no_training_relu_23
        .type           triton_poi_fused__native_batch_norm_legit_no_training_relu_23,@function
        .size           triton_poi_fused__native_batch_norm_legit_no_training_relu_23,(.L_x_1 - triton_poi_fused__native_batch_norm_legit_no_training_relu_23)
        .other          triton_poi_fused__native_batch_norm_legit_no_training_relu_23,@"STO_CUDA_ENTRY STV_DEFAULT"
triton_poi_fused__native_batch_norm_legit_no_training_relu_23:
.text.triton_poi_fused__native_batch_norm_legit_no_training_relu_23:
[----:B------:R-:W-:Y:S01]  /*0000*/  LDC R1, c[0x0][0x28] ;  /* 0x00000a00ff017b82 */ /* 0x000fe20000000800 */
[----:B------:R-:W1:Y:S07]  /*0010*/  S2R R0, SR_TID.X ;  /* 0x0000000000007919 */ /* 0x000e6e0000002100 */
[----:B------:R-:W2:Y:S01]  /*0020*/  LDC.64 R2, c[0x0][0x220] ;  /* 0x00008800ff027b82 */ /* 0x000ea20000000a00 */
[----:B------:R-:W-:Y:S01]  /*0030*/  ULDC.64 UR4, c[0x0][0x208] ;  /* 0x0000820000047ab9 */ /* 0x000fe20000000a00 */
[----:B------:R-:W3:Y:S06]  /*0040*/  S2R R5, SR_CTAID.X ;  /* 0x0000000000057919 */ /* 0x000eec0000002500 */
[----:B------:R-:W4:Y:S08]  /*0050*/  LDC.64 R6, c[0x0][0x218] ;  /* 0x00008600ff067b82 */ /* 0x000f300000000a00 */
[----:B------:R-:W5:Y:S08]  /*0060*/  LDC.64 R8, c[0x0][0x228] ;  /* 0x00008a00ff087b82 */ /* 0x000f700000000a00 */
[----:B------:R-:W5:Y:S01]  /*0070*/  LDC.64 R10, c[0x0][0x230] ;  /* 0x00008c00ff0a7b82 */ /* 0x000f620000000a00 */
[----:B-1----:R-:W-:-:S04]  /*0080*/  SHF.L.U32 R0, R0, 0x1, RZ ;  /* 0x0000000100007819 */ /* 0x002fc800000006ff */
[----:B------:R-:W-:-:S04]  /*0090*/  LOP3.LUT R0, R0, 0x1fe, RZ, 0xc0, !PT ;  /* 0x000001fe00007812 */ /* 0x000fc800078ec0ff */
[----:B---3--:R-:W-:-:S05]  /*00a0*/  LEA R0, R5, R0, 0x9 ;  /* 0x0000000005007211 */ /* 0x008fca00078e48ff */
[----:B------:R-:W-:-:S05]  /*00b0*/  IMAD.HI R4, R0, 0x38e38e39, RZ ;  /* 0x38e38e3900047827 */ /* 0x000fca00078e02ff */
[----:B------:R-:W-:-:S04]  /*00c0*/  SHF.R.U32.HI R5, RZ, 0x1f, R4 ;  /* 0x0000001fff057819 */ /* 0x000fc80000011604 */
[----:B------:R-:W-:-:S05]  /*00d0*/  LEA.HI.SX32 R5, R4, R5, 0x16 ;  /* 0x0000000504057211 */ /* 0x000fca00078fb2ff */
[----:B------:R-:W-:Y:S02]  /*00e0*/  IMAD R13, R5, -0x1200, R0 ;  /* 0xffffee00050d7824 */ /* 0x000fe400078e0200 */
[----:B------:R-:W1:Y:S02]  /*00f0*/  LDC.64 R4, c[0x0][0x210] ;  /* 0x00008400ff047b82 */ /* 0x000e640000000a00 */
[----:B--2---:R-:W-:-:S06]  /*0100*/  IMAD.WIDE R2, R13, 0x4, R2 ;  /* 0x000000040d027825 */ /* 0x004fcc00078e0202 */
[----:B------:R-:W2:Y:S01]  /*0110*/  LDG.E.EL.64 R2, desc[UR4][R2.64] ;  /* 0x0000000402027981 */ /* 0x000ea2000c2e1b00 */
[----:B----4-:R-:W-:-:S04]  /*0120*/  IMAD.WIDE R6, R13, 0x4, R6 ;  /* 0x000000040d067825 */ /* 0x010fc800078e0206 */
[C---:B-----5:R-:W-:Y:S02]  /*0130*/  IMAD.WIDE R8, R13.reuse, 0x4, R8 ;  /* 0x000000040d087825 */ /* 0x060fe400078e0208 */
[----:B------:R-:W3:Y:S02]  /*0140*/  LDG.E.EL.64 R6, desc[UR4][R6.64] ;  /* 0x0000000406067981 */ /* 0x000ee4000c2e1b00 */
[----:B0-----:R-:W-:Y:S02]  /*0150*/  IMAD.WIDE R10, R13, 0x4, R10 ;  /* 0x000000040d0a7825 */ /* 0x001fe400078e020a */
[----:B------:R-:W4:Y:S04]  /*0160*/  LDG.E.EL.64 R8, desc[UR4][R8.64] ;  /* 0x0000000408087981 */ /* 0x000f28000c2e1b00 */
[----:B------:R-:W4:Y:S01]  /*0170*/  LDG.E.EL.64 R10, desc[UR4][R10.64] ;  /* 0x000000040a0a7981 */ /* 0x000f22000c2e1b00 */
[----:B-1----:R-:W-:-:S06]  /*0180*/  IMAD.WIDE R4, R0, 0x4, R4 ;  /* 0x0000000400047825 */ /* 0x002fcc00078e0204 */
[----:B------:R-:W3:Y:S01]  /*0190*/  LDG.E.64 R4, desc[UR4][R4.64] ;  /* 0x0000000404047981 */ /* 0x000ee2000c1e1b00 */
[----:B------:R-:W-:Y:S01]  /*01a0*/  HFMA2.MMA R14, -RZ, RZ, 1.625, 0 ;  /* 0x3e800000ff0e7435 */ /* 0x000fe200000001ff */
[----:B--2---:R-:W-:Y:S01]  /*01b0*/  FADD R2, R2, 9.9999997473787516356e-06 ;  /* 0x3727c5ac02027421 */ /* 0x004fe20000000000 */
[----:B------:R-:W-:-:S03]  /*01c0*/  FADD R3, R3, 9.9999997473787516356e-06 ;  /* 0x3727c5ac03037421 */ /* 0x000fc60000000000 */
[----:B------:R-:W0:Y:S08]  /*01d0*/  MUFU.SQRT R12, R2 ;  /* 0x00000002000c7308 */ /* 0x000e300000002000 */
[----:B------:R1:W2:Y:S01]  /*01e0*/  MUFU.SQRT R13, R3 ;  /* 0x00000003000d7308 */ /* 0x0002a20000002000 */
[C---:B0-----:R-:W-:Y:S02]  /*01f0*/  FSETP.GT.AND P0, PT, R12.reuse, 8.50705917302346158658e+37, PT ;  /* 0x7e8000000c00780b */ /* 0x041fe40003f04000 */
[----:B------:R-:W-:Y:S01]  /*0200*/  FSETP.GEU.AND P2, PT, R12, 1.175494350822287508e-38, PT ;  /* 0x008000000c00780b */ /* 0x000fe20003f4e000 */
[----:B-1----:R-:W0:Y:S01]  /*0210*/  LDC.64 R2, c[0x0][0x238] ;  /* 0x00008e00ff027b82 */ /* 0x002e220000000a00 */
[----:B--2---:R-:W-:-:S02]  /*0220*/  FSETP.GT.AND P1, PT, R13, 8.50705917302346158658e+37, PT ;  /* 0x7e8000000d00780b */ /* 0x004fc40003f24000 */
[----:B------:R-:W-:-:S07]  /*0230*/  FSETP.GEU.AND P3, PT, R13, 1.175494350822287508e-38, PT ;  /* 0x008000000d00780b */ /* 0x000fce0003f6e000 */
[----:B------:R-:W-:-:S04]  /*0240*/  @P0 FMUL R12, R12, 0.25 ;  /* 0x3e8000000c0c0820 */ /* 0x000fc80000400000 */
[----:B------:R-:W-:Y:S01]  /*0250*/  @!P2 FMUL R12, R12, 16777216 ;  /* 0x4b8000000c0ca820 */ /* 0x000fe20000400000 */
[----:B------:R-:W-:-:S04]  /*0260*/  @P1 FMUL R13, R13, 0.25 ;  /* 0x3e8000000d0d1820 */ /* 0x000fc80000400000 */
[----:B------:R-:W-:Y:S01]  /*0270*/  @!P3 FMUL R13, R13, 16777216 ;  /* 0x4b8000000d0db820 */ /* 0x000fe20000400000 */
[----:B------:R-:W1:Y:S01]  /*0280*/  MUFU.RCP R12, R12 ;  /* 0x0000000c000c7308 */ /* 0x000e620000001000 */
[----:B------:R-:W-:-:S07]  /*0290*/  FSEL R15, R14, 1, P0 ;  /* 0x3f8000000e0f7808 */ /* 0x000fce0000000000 */
[----:B------:R-:W2:Y:S01]  /*02a0*/  MUFU.RCP R13, R13 ;  /* 0x0000000d000d7308 */ /* 0x000ea20000001000 */
[----:B------:R-:W-:Y:S01]  /*02b0*/  FSEL R14, R14, 1, P1 ;  /* 0x3f8000000e0e7808 */ /* 0x000fe20000800000 */
[----:B------:R-:W-:-:S04]  /*02c0*/  @!P2 FMUL R15, R15, 16777216 ;  /* 0x4b8000000f0fa820 */ /* 0x000fc80000400000 */
[----:B------:R-:W-:Y:S01]  /*02d0*/  @!P3 FMUL R14, R14, 16777216 ;  /* 0x4b8000000e0eb820 */ /* 0x000fe20000400000 */
[----:B---3--:R-:W-:Y:S01]  /*02e0*/  FADD R5, R5, -R7 ;  /* 0x8000000705057221 */ /* 0x008fe20000000000 */
[----:B------:R-:W-:Y:S01]  /*02f0*/  FADD R4, R4, -R6 ;  /* 0x8000000604047221 */ /* 0x000fe20000000000 */
[----:B-1----:R-:W-:Y:S01]  /*0300*/  FMUL R15, R12, R15 ;  /* 0x0000000f0c0f7220 */ /* 0x002fe20000400000 */
[----:B--2---:R-:W-:-:S03]  /*0310*/  FMUL R14, R13, R14 ;  /* 0x0000000e0d0e7220 */ /* 0x004fc60000400000 */
[----:B------:R-:W-:Y:S01]  /*0320*/  FMUL R15, R4, R15 ;  /* 0x0000000f040f7220 */ /* 0x000fe20000400000 */
[----:B------:R-:W-:-:S03]  /*0330*/  FMUL R14, R5, R14 ;  /* 0x0000000e050e7220 */ /* 0x000fc60000400000 */
[----:B----4-:R-:W-:Y:S01]  /*0340*/  FFMA R8, R8, R15, R10 ;  /* 0x0000000f08087223 */ /* 0x010fe2000000000a */
[----:B------:R-:W-:-:S04]  /*0350*/  FFMA R9, R9, R14, R11 ;  /* 0x0000000e09097223 */ /* 0x000fc8000000000b */
[----:B------:R-:W-:Y:S02]  /*0360*/  FSETP.GEU.AND P0, PT, R8, RZ, PT ;  /* 0x000000ff0800720b */ /* 0x000fe40003f0e000 */
[C---:B------:R-:W-:Y:S01]  /*0370*/  FSETP.GEU.AND P1, PT, R9.reuse, RZ, PT ;  /* 0x000000ff0900720b */ /* 0x040fe20003f2e000 */
[----:B0-----:R-:W-:Y:S01]  /*0380*/  IMAD.WIDE R2, R0, 0x4, R2 ;  /* 0x0000000400027825 */ /* 0x001fe200078e0202 */
[----:B------:R-:W-:Y:S02]  /*0390*/  FSEL R8, R8, RZ, P0 ;  /* 0x000000ff08087208 */ /* 0x000fe40000000000 */
[----:B------:R-:W-:-:S05]  /*03a0*/  FSEL R9, R9, RZ, P1 ;  /* 0x000000ff09097208 */ /* 0x000fca0000800000 */
[----:B------:R-:W-:Y:S01]  /*03b0*/  STG.E.64 desc[UR4][R2.64], R8 ;  /* 0x0000000802007986 */ /* 0x000fe2000c101b04 */
[----:B------:R-:W-:Y:S05]  /*03c0*/  EXIT ;  /* 0x000000000000794d */ /* 0x000fea0003800000 */
.L_x_0:
[----:B------:R-:W-:-:S00]  /*03d0*/  BRA `(.L_x_0) ;  /* 0xfffffffc00fc7947 */ /* 0x000fc0000383ffff */
[----:B------:R-:W-:-:S00]  /*03e0*/  NOP ;  /* 0x0000000000007918 */ /* 0x000fc00000000000 */
        /* <DEDUP_REMOVED lines=9> */
.L_x_1:


//--------------------- .nv.global.init           --------------------------
	.section	.nv.global.init,"aw",@progbits
.nv.global.init:
	.type		_$_str,@object
	.size		_$_str,(_$_str_$_2 - _$_str)
_$_str:
        /*0000*/ 	.byte	0x5f, 0x5f, 0x43, 0x55, 0x44, 0x41, 0x5f, 0x46, 0x54, 0x5a, 0x00
	.type		_$_str_$_2,@object
	.size		_$_str_$_2,(.L_1 - _$_str_$_2)
_$_str_$_2:
        /*000b*/ 	.byte	0x5f, 0x5f, 0x43, 0x55, 0x44, 0x41, 0x5f, 0x50, 0x52, 0x45, 0x43, 0x5f, 0x53, 0x51, 0x52, 0x54
        /*001b*/ 	.byte	0x00
.L_1:


//--------------------- .nv.constant0.triton_poi_fused__native_batch_norm_legit_no_training_relu_23 --------------------------
	.section	.nv.constant0.triton_poi_fused__native_batch_norm_legit_no_training_relu_23,"a",@progbits
	.sectionflags	@""
	.align	4
.nv.constant0.triton_poi_fused__native_batch_norm_legit_no_training_relu_23:
	.zero		580
